	.headerflags	@"EF_CUDA_TEXMODE_UNIFIED EF_CUDA_64BIT_ADDRESS EF_CUDA_ACCELERATORS EF_CUDA_SM90 EF_CUDA_VIRTUAL_SM(EF_CUDA_SM90)"
	.elftype	@"ET_EXEC"


//--------------------- .nv.info                  --------------------------
	.section	.nv.info,"",@"SHT_CUDA_INFO"
	.align	4


	//----- nvinfo : EIATTR_REGCOUNT
	.align		4
        /*0000*/ 	.byte	0x04, 0x2f
        /*0002*/ 	.short	(.L_1 - .L_0)
	.align		4
.L_0:
        /*0004*/ 	.word	index@(triton_poi_fused_pow_relu_0)
        /*0008*/ 	.word	0x00000010


	//----- nvinfo : EIATTR_MIN_STACK_SIZE
	.align		4
.L_1:
        /*000c*/ 	.byte	0x04, 0x12
        /*000e*/ 	.short	(.L_3 - .L_2)
	.align		4
.L_2:
        /*0010*/ 	.word	index@(triton_poi_fused_pow_relu_0)
        /*0014*/ 	.word	0x00000000


	//----- nvinfo : EIATTR_FRAME_SIZE
	.align		4
.L_3:
        /*0018*/ 	.byte	0x04, 0x11
        /*001a*/ 	.short	(.L_5 - .L_4)
	.align		4
.L_4:
        /*001c*/ 	.word	index@(triton_poi_fused_pow_relu_0)
        /*0020*/ 	.word	0x00000000


	//----- nvinfo : EIATTR_MIN_STACK_SIZE
	.align		4
.L_5:
        /*0024*/ 	.byte	0x04, 0x12
        /*0026*/ 	.short	(.L_7 - .L_6)
	.align		4
.L_6:
        /*0028*/ 	.word	index@(triton_poi_fused_pow_relu_0)
        /*002c*/ 	.word	0x00000000
.L_7:


//--------------------- .nv.info.triton_poi_fused_pow_relu_0 --------------------------
	.section	.nv.info.triton_poi_fused_pow_relu_0,"",@"SHT_CUDA_INFO"
	.sectionflags	@""
	.align	4


	//----- nvinfo : EIATTR_CUDA_API_VERSION
	.align		4
        /*0000*/ 	.byte	0x04, 0x37
        /*0002*/ 	.short	(.L_9 - .L_8)
.L_8:
        /*0004*/ 	.word	0x0000007c


	//----- nvinfo : EIATTR_KPARAM_INFO
	.align		4
.L_9:
        /*0008*/ 	.byte	0x04, 0x17
        /*000a*/ 	.short	(.L_11 - .L_10)
.L_10:
        /*000c*/ 	.word	0x00000000
        /*0010*/ 	.short	0x0003
        /*0012*/ 	.short	0x0018
        /*0014*/ 	.byte	0x00, 0xf0, 0x11, 0x00


	//----- nvinfo : EIATTR_KPARAM_INFO
	.align		4
.L_11:
        /*0018*/ 	.byte	0x04, 0x17
        /*001a*/ 	.short	(.L_13 - .L_12)
.L_12:
        /*001c*/ 	.word	0x00000000
        /*0020*/ 	.short	0x0002
        /*0022*/ 	.short	0x0010
        /*0024*/ 	.byte	0x00, 0xf4, 0x21, 0x00


	//----- nvinfo : EIATTR_KPARAM_INFO
	.align		4
.L_13:
        /*0028*/ 	.byte	0x04, 0x17
        /*002a*/ 	.short	(.L_15 - .L_14)
.L_14:
        /*002c*/ 	.word	0x00000000
        /*0030*/ 	.short	0x0001
        /*0032*/ 	.short	0x0008
        /*0034*/ 	.byte	0x00, 0xf4, 0x21, 0x00


	//----- nvinfo : EIATTR_KPARAM_INFO
	.align		4
.L_15:
        /*0038*/ 	.byte	0x04, 0x17
        /*003a*/ 	.short	(.L_17 - .L_16)
.L_16:
        /*003c*/ 	.word	0x00000000
        /*0040*/ 	.short	0x0000
        /*0042*/ 	.short	0x0000
        /*0044*/ 	.byte	0x00, 0xf4, 0x21, 0x00


	//----- nvinfo : EIATTR_SPARSE_MMA_MASK
	.align		4
.L_17:
        /*0048*/ 	.byte	0x03, 0x50
        /*004a*/ 	.short	0x0000


	//----- nvinfo : EIATTR_MAXREG_COUNT
	.align		4
        /*004c*/ 	.byte	0x03, 0x1b
        /*004e*/ 	.short	0x00ff


	//----- nvinfo : EIATTR_EXIT_INSTR_OFFSETS
	.align		4
        /*0050*/ 	.byte	0x04, 0x1c
        /*0052*/ 	.short	(.L_19 - .L_18)


	//   ....[0]....
.L_18:
        /*0054*/ 	.word	0x000001c0


	//   ....[1]....
        /*0058*/ 	.word	0x000001e0


	//----- nvinfo : EIATTR_REQNTID
	.align		4
.L_19:
        /*005c*/ 	.byte	0x04, 0x10
        /*005e*/ 	.short	(.L_21 - .L_20)
.L_20:
        /*0060*/ 	.word	0x00000080
        /*0064*/ 	.word	0x00000001
        /*0068*/ 	.word	0x00000001


	//----- nvinfo : EIATTR_CRS_STACK_SIZE
	.align		4
.L_21:
        /*006c*/ 	.byte	0x04, 0x1e
        /*006e*/ 	.short	(.L_23 - .L_22)
.L_22:
        /*0070*/ 	.word	0x00000000


	//----- nvinfo : EIATTR_CBANK_PARAM_SIZE
	.align		4
.L_23:
        /*0074*/ 	.byte	0x03, 0x19
        /*0076*/ 	.short	0x001c


	//----- nvinfo : EIATTR_PARAM_CBANK
	.align		4
        /*0078*/ 	.byte	0x04, 0x0a
        /*007a*/ 	.short	(.L_25 - .L_24)
	.align		4
.L_24:
        /*007c*/ 	.word	index@(.nv.constant0.triton_poi_fused_pow_relu_0)
        /*0080*/ 	.short	0x0210
        /*0082*/ 	.short	0x001c


	//----- nvinfo : EIATTR_SW_WAR
	.align		4
.L_25:
        /*0084*/ 	.byte	0x04, 0x36
        /*0086*/ 	.short	(.L_27 - .L_26)
.L_26:
        /*0088*/ 	.word	0x00000008
.L_27:


//--------------------- .nv.callgraph             --------------------------
	.section	.nv.callgraph,"",@"SHT_CUDA_CALLGRAPH"
	.align	4
	.sectionentsize	8
	.align		4
        /*0000*/ 	.word	0x00000000
	.align		4
        /*0004*/ 	.word	0xffffffff
	.align		4
        /*0008*/ 	.word	0x00000000
	.align		4
        /*000c*/ 	.word	0xfffffffe
	.align		4
        /*0010*/ 	.word	0x00000000
	.align		4
        /*0014*/ 	.word	0xfffffffd
	.align		4
        /*0018*/ 	.word	0x00000000
	.align		4
        /*001c*/ 	.word	0xfffffffc


//--------------------- .text.triton_poi_fused_pow_relu_0 --------------------------
	.section	.text.triton_poi_fused_pow_relu_0,"ax",@progbits
	.align	128
        .global         triton_poi_fused_pow_relu_0
        .type           triton_poi_fused_pow_relu_0,@function
        .size           triton_poi_fused_pow_relu_0,(.L_x_3 - triton_poi_fused_pow_relu_0)
        .other          triton_poi_fused_pow_relu_0,@"STO_CUDA_ENTRY STV_DEFAULT"
triton_poi_fused_pow_relu_0:
.text.triton_poi_fused_pow_relu_0:
[----:B------:R-:W0:Y:S02]  /*0000*/  LDC R1, c[0x0][0x28] ;  /* 0x00000a00ff017b82 */ /* 0x000e240000000800 */
[----:B------:R-:W1:Y:S01]  /*0010*/  S2R R0, SR_TID.X ;  /* 0x0000000000007919 */ /* 0x000e620000002100 */
[----:B------:R-:W2:Y:S01]  /*0020*/  LDC.64 R4, c[0x0][0x218] ;  /* 0x00008600ff047b82 */ /* 0x000ea20000000a00 */
[----:B------:R-:W-:Y:S01]  /*0030*/  ULDC.64 UR4, c[0x0][0x208] ;  /* 0x0000820000047ab9 */ /* 0x000fe20000000a00 */
[----:B------:R-:W-:Y:S01]  /*0040*/  BSSY B0, `(.L_x_0) ;  /* 0x000000c000007945 */ /* 0x000fe20003800000 */
[----:B------:R-:W3:Y:S01]  /*0050*/  S2R R9, SR_CTAID.X ;  /* 0x0000000000097919 */ /* 0x000ee20000002500 */
[----:B------:R-:W-:-:S04]  /*0060*/  CS2R R2, SRZ ;  /* 0x0000000000027805 */ /* 0x000fc8000001ff00 */
[----:B------:R-:W2:Y:S01]  /*0070*/  LDC.64 R6, c[0x0][0x220] ;  /* 0x00008800ff067b82 */ /* 0x000ea20000000a00 */
[----:B-1----:R-:W-:-:S04]  /*0080*/  SHF.L.U32 R0, R0, 0x1, RZ ;  /* 0x0000000100007819 */ /* 0x002fc800000006ff */
[----:B------:R-:W-:-:S04]  /*0090*/  LOP3.LUT R0, R0, 0xfe, RZ, 0xc0, !PT ;  /* 0x000000fe00007812 */ /* 0x000fc800078ec0ff */
[----:B---3--:R-:W-:-:S04]  /*00a0*/  LEA R9, R9, R0, 0x8 ;  /* 0x0000000009097211 */ /* 0x008fc800078e40ff */
[----:B------:R-:W-:-:S13]  /*00b0*/  ISETP.GE.AND P2, PT, R9, 0x100, PT ;  /* 0x000001000900780c */ /* 0x000fda0003f46270 */
[----:B--2---:R-:W-:Y:S05]  /*00c0*/  @P2 BRA `(.L_x_1) ;  /* 0x00000000000c2947 */ /* 0x004fea0003800000 */
[----:B------:R-:W1:Y:S02]  /*00d0*/  LDC.64 R2, c[0x0][0x210] ;  /* 0x00008400ff027b82 */ /* 0x000e640000000a00 */
[----:B-1----:R-:W-:-:S06]  /*00e0*/  IMAD.WIDE R2, R9, 0x4, R2 ;  /* 0x0000000409027825 */ /* 0x002fcc00078e0202 */
[----:B------:R-:W5:Y:S02]  /*00f0*/  LDG.E.64 R2, desc[UR4][R2.64] ;  /* 0x0000000402027981 */ /* 0x000f64000c1e1b00 */
.L_x_1:
[----:B------:R-:W-:Y:S05]  /*0100*/  BSYNC B0 ;  /* 0x0000000000007941 */ /* 0x000fea0003800000 */
.L_x_0:
[C---:B-----5:R-:W-:Y:S02]  /*0110*/  FSETP.GEU.AND P0, PT, R2.reuse, RZ, PT ;  /* 0x000000ff0200720b */ /* 0x060fe40003f0e000 */
[C---:B------:R-:W-:Y:S02]  /*0120*/  FSETP.GEU.AND P1, PT, R3.reuse, RZ, PT ;  /* 0x000000ff0300720b */ /* 0x040fe40003f2e000 */
[----:B------:R-:W-:Y:S02]  /*0130*/  FSEL R10, R2, RZ, P0 ;  /* 0x000000ff020a7208 */ /* 0x000fe40000000000 */
[----:B------:R-:W-:Y:S01]  /*0140*/  FSEL R11, R3, RZ, P1 ;  /* 0x000000ff030b7208 */ /* 0x000fe20000800000 */
[----:B------:R-:W-:-:S04]  /*0150*/  IMAD.WIDE R2, R9, 0x4, R4 ;  /* 0x0000000409027825 */ /* 0x000fc800078e0204 */
[----:B------:R-:W-:Y:S01]  /*0160*/  FMUL R0, R10, R10 ;  /* 0x0000000a0a007220 */ /* 0x000fe20000400000 */
[----:B------:R-:W-:Y:S01]  /*0170*/  FMUL R8, R11, R11 ;  /* 0x0000000b0b087220 */ /* 0x000fe20000400000 */
[----:B------:R-:W-:-:S04]  /*0180*/  IMAD.WIDE R4, R9, 0x4, R6 ;  /* 0x0000000409047825 */ /* 0x000fc800078e0206 */
[----:B------:R-:W-:Y:S01]  /*0190*/  FMUL R12, R0, R0 ;  /* 0x00000000000c7220 */ /* 0x000fe20000400000 */
[----:B------:R-:W-:-:S05]  /*01a0*/  FMUL R13, R8, R8 ;  /* 0x00000008080d7220 */ /* 0x000fca0000400000 */
[----:B------:R1:W-:Y:S01]  /*01b0*/  @!P2 STG.E.64 desc[UR4][R2.64], R12 ;  /* 0x0000000c0200a986 */ /* 0x0003e2000c101b04 */
[----:B------:R-:W-:Y:S05]  /*01c0*/  @P2 EXIT ;  /* 0x000000000000294d */ /* 0x000fea0003800000 */
[----:B------:R-:W-:Y:S01]  /*01d0*/  STG.E.64 desc[UR4][R4.64], R10 ;  /* 0x0000000a04007986 */ /* 0x000fe2000c101b04 */
[----:B------:R-:W-:Y:S05]  /*01e0*/  EXIT ;  /* 0x000000000000794d */ /* 0x000fea0003800000 */
.L_x_2:
[----:B------:R-:W-:-:S00]  /*01f0*/  BRA `(.L_x_2) ;  /* 0xfffffffc00fc7947 */ /* 0x000fc0000383ffff */
[----:B------:R-:W-:-:S00]  /*0200*/  NOP ;  /* 0x0000000000007918 */ /* 0x000fc00000000000 */
[----:B------:R-:W-:-:S00]  /*0210*/  NOP ;  /* 0x0000000000007918 */ /* 0x000fc00000000000 */
[----:B------:R-:W-:-:S00]  /*0220*/  NOP ;  /* 0x0000000000007918 */ /* 0x000fc00000000000 */
[----:B------:R-:W-:-:S00]  /*0230*/  NOP ;  /* 0x0000000000007918 */ /* 0x000fc00000000000 */
[----:B------:R-:W-:-:S00]  /*0240*/  NOP ;  /* 0x0000000000007918 */ /* 0x000fc00000000000 */
[----:B------:R-:W-:-:S00]  /*0250*/  NOP ;  /* 0x0000000000007918 */ /* 0x000fc00000000000 */
[----:B------:R-:W-:-:S00]  /*0260*/  NOP ;  /* 0x0000000000007918 */ /* 0x000fc00000000000 */
[----:B------:R-:W-:-:S00]  /*0270*/  NOP ;  /* 0x0000000000007918 */ /* 0x000fc00000000000 */
.L_x_3:


//--------------------- .nv.constant0.triton_poi_fused_pow_relu_0 --------------------------
	.section	.nv.constant0.triton_poi_fused_pow_relu_0,"a",@progbits
	.sectionflags	@""
	.align	4
.nv.constant0.triton_poi_fused_pow_relu_0:
	.zero		556
